//
// Generated by NVIDIA NVVM Compiler
//
// Compiler Build ID: CL-36424714
// Cuda compilation tools, release 13.0, V13.0.88
// Based on NVVM 20.0.0
//

.version 9.0
.target sm_100
.address_size 64

	// .globl	_Z21elementwiseAddInplacePfPKfj

.visible .entry _Z21elementwiseAddInplacePfPKfj(
	.param .u64 .ptr .align 1 _Z21elementwiseAddInplacePfPKfj_param_0,
	.param .u64 .ptr .align 1 _Z21elementwiseAddInplacePfPKfj_param_1,
	.param .u32 _Z21elementwiseAddInplacePfPKfj_param_2
)
{
	.reg .pred 	%p<2>;
	.reg .b32 	%r<6>;
	.reg .b32 	%f<4>;
	.reg .b64 	%rd<8>;

	ld.param.u64 	%rd1, [_Z21elementwiseAddInplacePfPKfj_param_0];
	ld.param.u64 	%rd2, [_Z21elementwiseAddInplacePfPKfj_param_1];
	ld.param.u32 	%r2, [_Z21elementwiseAddInplacePfPKfj_param_2];
	mov.u32 	%r3, %ctaid.x;
	mov.u32 	%r4, %ntid.x;
	mov.u32 	%r5, %tid.x;
	mad.lo.s32 	%r1, %r3, %r4, %r5;
	setp.ge.u32 	%p1, %r1, %r2;
	@%p1 bra 	$L__BB0_2;
	cvta.to.global.u64 	%rd3, %rd2;
	cvta.to.global.u64 	%rd4, %rd1;
	mul.wide.u32 	%rd5, %r1, 4;
	add.s64 	%rd6, %rd3, %rd5;
	ld.global.nc.f32 	%f1, [%rd6];
	add.s64 	%rd7, %rd4, %rd5;
	ld.global.f32 	%f2, [%rd7];
	add.f32 	%f3, %f1, %f2;
	st.global.f32 	[%rd7], %f3;
$L__BB0_2:
	ret;

}
	// .globl	_Z14elementwiseMulPfPKfS1_j
.visible .entry _Z14elementwiseMulPfPKfS1_j(
	.param .u64 .ptr .align 1 _Z14elementwiseMulPfPKfS1_j_param_0,
	.param .u64 .ptr .align 1 _Z14elementwiseMulPfPKfS1_j_param_1,
	.param .u64 .ptr .align 1 _Z14elementwiseMulPfPKfS1_j_param_2,
	.param .u32 _Z14elementwiseMulPfPKfS1_j_param_3
)
{
	.reg .pred 	%p<2>;
	.reg .b32 	%r<6>;
	.reg .b32 	%f<4>;
	.reg .b64 	%rd<11>;

	ld.param.u64 	%rd1, [_Z14elementwiseMulPfPKfS1_j_param_0];
	ld.param.u64 	%rd2, [_Z14elementwiseMulPfPKfS1_j_param_1];
	ld.param.u64 	%rd3, [_Z14elementwiseMulPfPKfS1_j_param_2];
	ld.param.u32 	%r2, [_Z14elementwiseMulPfPKfS1_j_param_3];
	mov.u32 	%r3, %ctaid.x;
	mov.u32 	%r4, %ntid.x;
	mov.u32 	%r5, %tid.x;
	mad.lo.s32 	%r1, %r3, %r4, %r5;
	setp.ge.u32 	%p1, %r1, %r2;
	@%p1 bra 	$L__BB1_2;
	cvta.to.global.u64 	%rd4, %rd2;
	cvta.to.global.u64 	%rd5, %rd3;
	cvta.to.global.u64 	%rd6, %rd1;
	mul.wide.u32 	%rd7, %r1, 4;
	add.s64 	%rd8, %rd4, %rd7;
	ld.global.nc.f32 	%f1, [%rd8];
	add.s64 	%rd9, %rd5, %rd7;
	ld.global.nc.f32 	%f2, [%rd9];
	mul.f32 	%f3, %f1, %f2;
	add.s64 	%rd10, %rd6, %rd7;
	st.global.f32 	[%rd10], %f3;
$L__BB1_2:
	ret;

}
	// .globl	_Z21elementwiseMulInplacePfPKfj
.visible .entry _Z21elementwiseMulInplacePfPKfj(
	.param .u64 .ptr .align 1 _Z21elementwiseMulInplacePfPKfj_param_0,
	.param .u64 .ptr .align 1 _Z21elementwiseMulInplacePfPKfj_param_1,
	.param .u32 _Z21elementwiseMulInplacePfPKfj_param_2
)
{
	.reg .pred 	%p<2>;
	.reg .b32 	%r<6>;
	.reg .b32 	%f<4>;
	.reg .b64 	%rd<8>;

	ld.param.u64 	%rd1, [_Z21elementwiseMulInplacePfPKfj_param_0];
	ld.param.u64 	%rd2, [_Z21elementwiseMulInplacePfPKfj_param_1];
	ld.param.u32 	%r2, [_Z21elementwiseMulInplacePfPKfj_param_2];
	mov.u32 	%r3, %ctaid.x;
	mov.u32 	%r4, %ntid.x;
	mov.u32 	%r5, %tid.x;
	mad.lo.s32 	%r1, %r3, %r4, %r5;
	setp.ge.u32 	%p1, %r1, %r2;
	@%p1 bra 	$L__BB2_2;
	cvta.to.global.u64 	%rd3, %rd2;
	cvta.to.global.u64 	%rd4, %rd1;
	mul.wide.u32 	%rd5, %r1, 4;
	add.s64 	%rd6, %rd3, %rd5;
	ld.global.nc.f32 	%f1, [%rd6];
	add.s64 	%rd7, %rd4, %rd5;
	ld.global.f32 	%f2, [%rd7];
	mul.f32 	%f3, %f1, %f2;
	st.global.f32 	[%rd7], %f3;
$L__BB2_2:
	ret;

}
	// .globl	_Z29elementwiseMulBackwardInplacePfS_PKfj
.visible .entry _Z29elementwiseMulBackwardInplacePfS_PKfj(
	.param .u64 .ptr .align 1 _Z29elementwiseMulBackwardInplacePfS_PKfj_param_0,
	.param .u64 .ptr .align 1 _Z29elementwiseMulBackwardInplacePfS_PKfj_param_1,
	.param .u64 .ptr .align 1 _Z29elementwiseMulBackwardInplacePfS_PKfj_param_2,
	.param .u32 _Z29elementwiseMulBackwardInplacePfS_PKfj_param_3
)
{
	.reg .pred 	%p<2>;
	.reg .b32 	%r<6>;
	.reg .b32 	%f<6>;
	.reg .b64 	%rd<11>;

	ld.param.u64 	%rd1, [_Z29elementwiseMulBackwardInplacePfS_PKfj_param_0];
	ld.param.u64 	%rd2, [_Z29elementwiseMulBackwardInplacePfS_PKfj_param_1];
	ld.param.u64 	%rd3, [_Z29elementwiseMulBackwardInplacePfS_PKfj_param_2];
	ld.param.u32 	%r2, [_Z29elementwiseMulBackwardInplacePfS_PKfj_param_3];
	mov.u32 	%r3, %ctaid.x;
	mov.u32 	%r4, %ntid.x;
	mov.u32 	%r5, %tid.x;
	mad.lo.s32 	%r1, %r3, %r4, %r5;
	setp.ge.u32 	%p1, %r1, %r2;
	@%p1 bra 	$L__BB3_2;
	cvta.to.global.u64 	%rd4, %rd1;
	cvta.to.global.u64 	%rd5, %rd2;
	cvta.to.global.u64 	%rd6, %rd3;
	mul.wide.u32 	%rd7, %r1, 4;
	add.s64 	%rd8, %rd4, %rd7;
	ld.global.f32 	%f1, [%rd8];
	add.s64 	%rd9, %rd5, %rd7;
	ld.global.f32 	%f2, [%rd9];
	add.s64 	%rd10, %rd6, %rd7;
	ld.global.nc.f32 	%f3, [%rd10];
	mul.f32 	%f4, %f2, %f3;
	st.global.f32 	[%rd8], %f4;
	mul.f32 	%f5, %f1, %f3;
	st.global.f32 	[%rd9], %f5;
$L__BB3_2:
	ret;

}
	// .globl	_Z27elementwiseScalarMulInplacePffj
.visible .entry _Z27elementwiseScalarMulInplacePffj(
	.param .u64 .ptr .align 1 _Z27elementwiseScalarMulInplacePffj_param_0,
	.param .f32 _Z27elementwiseScalarMulInplacePffj_param_1,
	.param .u32 _Z27elementwiseScalarMulInplacePffj_param_2
)
{
	.reg .pred 	%p<2>;
	.reg .b32 	%r<6>;
	.reg .b32 	%f<4>;
	.reg .b64 	%rd<5>;

	ld.param.u64 	%rd1, [_Z27elementwiseScalarMulInplacePffj_param_0];
	ld.param.f32 	%f1, [_Z27elementwiseScalarMulInplacePffj_param_1];
	ld.param.u32 	%r2, [_Z27elementwiseScalarMulInplacePffj_param_2];
	mov.u32 	%r3, %ctaid.x;
	mov.u32 	%r4, %ntid.x;
	mov.u32 	%r5, %tid.x;
	mad.lo.s32 	%r1, %r3, %r4, %r5;
	setp.ge.u32 	%p1, %r1, %r2;
	@%p1 bra 	$L__BB4_2;
	cvta.to.global.u64 	%rd2, %rd1;
	mul.wide.u32 	%rd3, %r1, 4;
	add.s64 	%rd4, %rd2, %rd3;
	ld.global.f32 	%f2, [%rd4];
	mul.f32 	%f3, %f1, %f2;
	st.global.f32 	[%rd4], %f3;
$L__BB4_2:
	ret;

}


// ===== COMPILED SASS (sm_100) =====

	.target	sm_100

	.elftype	@"ET_EXEC"


//--------------------- .note.nv.tkinfo           --------------------------
	.section	.note.nv.tkinfo,"",@"SHT_NOTE"
	.sectionflags	@"SHF_NOTE_NV_TKINFO"
	.tkinfo
        /*0018*/ 	.word	0x00000002
        /*0030*/ 	.string	""
        /*0030*/ 	.string	"ptxas"
        /*0030*/ 	.string	"Cuda compilation tools, release 13.0, V13.0.88"
        /*0030*/ 	.string	"Build cuda_13.0.r13.0/compiler.36424714_0"
        /*0030*/ 	.string	"-arch sm_100 -m 64 "



//--------------------- .note.nv.cuinfo           --------------------------
	.section	.note.nv.cuinfo,"",@"SHT_NOTE"
	.sectionflags	@"SHF_NOTE_NV_CUINFO"
        /*0018*/ 	.short	0x0002
        /*001a*/ 	.short	0x0064
        /*001c*/ 	.short	0x0082
	.zero		2


//--------------------- .nv.info                  --------------------------
	.section	.nv.info,"",@"SHT_CUDA_INFO"
	.align	4


	//----- nvinfo : EIATTR_REGCOUNT
	.align		4
        /*0000*/ 	.byte	0x04, 0x2f
        /*0002*/ 	.short	(.L_1 - .L_0)
	.align		4
.L_0:
        /*0004*/ 	.word	index@(_Z21elementwiseAddInplacePfPKfj)
        /*0008*/ 	.word	0x0000000a


	//----- nvinfo : EIATTR_FRAME_SIZE
	.align		4
.L_1:
        /*000c*/ 	.byte	0x04, 0x11
        /*000e*/ 	.short	(.L_3 - .L_2)
	.align		4
.L_2:
        /*0010*/ 	.word	index@(_Z21elementwiseAddInplacePfPKfj)
        /*0014*/ 	.word	0x00000000


	//----- nvinfo : EIATTR_REGCOUNT
	.align		4
.L_3:
        /*0018*/ 	.byte	0x04, 0x2f
        /*001a*/ 	.short	(.L_5 - .L_4)
	.align		4
.L_4:
        /*001c*/ 	.word	index@(_Z14elementwiseMulPfPKfS1_j)
        /*0020*/ 	.word	0x0000000c


	//----- nvinfo : EIATTR_FRAME_SIZE
	.align		4
.L_5:
        /*0024*/ 	.byte	0x04, 0x11
        /*0026*/ 	.short	(.L_7 - .L_6)
	.align		4
.L_6:
        /*0028*/ 	.word	index@(_Z14elementwiseMulPfPKfS1_j)
        /*002c*/ 	.word	0x00000000


	//----- nvinfo : EIATTR_REGCOUNT
	.align		4
.L_7:
        /*0030*/ 	.byte	0x04, 0x2f
        /*0032*/ 	.short	(.L_9 - .L_8)
	.align		4
.L_8:
        /*0034*/ 	.word	index@(_Z21elementwiseMulInplacePfPKfj)
        /*0038*/ 	.word	0x0000000a


	//----- nvinfo : EIATTR_FRAME_SIZE
	.align		4
.L_9:
        /*003c*/ 	.byte	0x04, 0x11
        /*003e*/ 	.short	(.L_11 - .L_10)
	.align		4
.L_10:
        /*0040*/ 	.word	index@(_Z21elementwiseMulInplacePfPKfj)
        /*0044*/ 	.word	0x00000000


	//----- nvinfo : EIATTR_REGCOUNT
	.align		4
.L_11:
        /*0048*/ 	.byte	0x04, 0x2f
        /*004a*/ 	.short	(.L_13 - .L_12)
	.align		4
.L_12:
        /*004c*/ 	.word	index@(_Z29elementwiseMulBackwardInplacePfS_PKfj)
        /*0050*/ 	.word	0x0000000e


	//----- nvinfo : EIATTR_FRAME_SIZE
	.align		4
.L_13:
        /*0054*/ 	.byte	0x04, 0x11
        /*0056*/ 	.short	(.L_15 - .L_14)
	.align		4
.L_14:
        /*0058*/ 	.word	index@(_Z29elementwiseMulBackwardInplacePfS_PKfj)
        /*005c*/ 	.word	0x00000000


	//----- nvinfo : EIATTR_REGCOUNT
	.align		4
.L_15:
        /*0060*/ 	.byte	0x04, 0x2f
        /*0062*/ 	.short	(.L_17 - .L_16)
	.align		4
.L_16:
        /*0064*/ 	.word	index@(_Z27elementwiseScalarMulInplacePffj)
        /*0068*/ 	.word	0x00000008


	//----- nvinfo : EIATTR_FRAME_SIZE
	.align		4
.L_17:
        /*006c*/ 	.byte	0x04, 0x11
        /*006e*/ 	.short	(.L_19 - .L_18)
	.align		4
.L_18:
        /*0070*/ 	.word	index@(_Z27elementwiseScalarMulInplacePffj)
        /*0074*/ 	.word	0x00000000


	//----- nvinfo : EIATTR_MIN_STACK_SIZE
	.align		4
.L_19:
        /*0078*/ 	.byte	0x04, 0x12
        /*007a*/ 	.short	(.L_21 - .L_20)
	.align		4
.L_20:
        /*007c*/ 	.word	index@(_Z27elementwiseScalarMulInplacePffj)
        /*0080*/ 	.word	0x00000000


	//----- nvinfo : EIATTR_MIN_STACK_SIZE
	.align		4
.L_21:
        /*0084*/ 	.byte	0x04, 0x12
        /*0086*/ 	.short	(.L_23 - .L_22)
	.align		4
.L_22:
        /*0088*/ 	.word	index@(_Z29elementwiseMulBackwardInplacePfS_PKfj)
        /*008c*/ 	.word	0x00000000


	//----- nvinfo : EIATTR_MIN_STACK_SIZE
	.align		4
.L_23:
        /*0090*/ 	.byte	0x04, 0x12
        /*0092*/ 	.short	(.L_25 - .L_24)
	.align		4
.L_24:
        /*0094*/ 	.word	index@(_Z21elementwiseMulInplacePfPKfj)
        /*0098*/ 	.word	0x00000000


	//----- nvinfo : EIATTR_MIN_STACK_SIZE
	.align		4
.L_25:
        /*009c*/ 	.byte	0x04, 0x12
        /*009e*/ 	.short	(.L_27 - .L_26)
	.align		4
.L_26:
        /*00a0*/ 	.word	index@(_Z14elementwiseMulPfPKfS1_j)
        /*00a4*/ 	.word	0x00000000


	//----- nvinfo : EIATTR_MIN_STACK_SIZE
	.align		4
.L_27:
        /*00a8*/ 	.byte	0x04, 0x12
        /*00aa*/ 	.short	(.L_29 - .L_28)
	.align		4
.L_28:
        /*00ac*/ 	.word	index@(_Z21elementwiseAddInplacePfPKfj)
        /*00b0*/ 	.word	0x00000000
.L_29:


//--------------------- .nv.compat                --------------------------
	.section	.nv.compat,"",@"SHT_CUDA_COMPAT_INFO"
	.align	4
        /*0000*/ 	.byte	0x02, 0x09, 0x00, 0x00, 0x02, 0x02, 0x01, 0x00, 0x02, 0x05, 0x05, 0x00, 0x03, 0x07, 0x01, 0x01
        /*0010*/ 	.byte	0x02, 0x03, 0x00, 0x00, 0x02, 0x06, 0x01, 0x00, 0x04, 0x0b, 0x08, 0x00, 0x09, 0x00, 0x00, 0x00
        /*0020*/ 	.byte	0x00, 0x00, 0x00, 0x00


//--------------------- .nv.info._Z27elementwiseScalarMulInplacePffj --------------------------
	.section	.nv.info._Z27elementwiseScalarMulInplacePffj,"",@"SHT_CUDA_INFO"
	.sectionflags	@""
	.align	4


	//----- nvinfo : EIATTR_CUDA_API_VERSION
	.align		4
        /*0000*/ 	.byte	0x04, 0x37
        /*0002*/ 	.short	(.L_31 - .L_30)
.L_30:
        /*0004*/ 	.word	0x00000082


	//----- nvinfo : EIATTR_KPARAM_INFO
	.align		4
.L_31:
        /*0008*/ 	.byte	0x04, 0x17
        /*000a*/ 	.short	(.L_33 - .L_32)
.L_32:
        /*000c*/ 	.word	0x00000000
        /*0010*/ 	.short	0x0002
        /*0012*/ 	.short	0x000c
        /*0014*/ 	.byte	0x00, 0xf0, 0x11, 0x00


	//----- nvinfo : EIATTR_KPARAM_INFO
	.align		4
.L_33:
        /*0018*/ 	.byte	0x04, 0x17
        /*001a*/ 	.short	(.L_35 - .L_34)
.L_34:
        /*001c*/ 	.word	0x00000000
        /*0020*/ 	.short	0x0001
        /*0022*/ 	.short	0x0008
        /*0024*/ 	.byte	0x00, 0xf0, 0x11, 0x00


	//----- nvinfo : EIATTR_KPARAM_INFO
	.align		4
.L_35:
        /*0028*/ 	.byte	0x04, 0x17
        /*002a*/ 	.short	(.L_37 - .L_36)
.L_36:
        /*002c*/ 	.word	0x00000000
        /*0030*/ 	.short	0x0000
        /*0032*/ 	.short	0x0000
        /*0034*/ 	.byte	0x00, 0xf5, 0x21, 0x00


	//----- nvinfo : EIATTR_SPARSE_MMA_MASK
	.align		4
.L_37:
        /*0038*/ 	.byte	0x03, 0x50
        /*003a*/ 	.short	0x0000


	//----- nvinfo : EIATTR_MAXREG_COUNT
	.align		4
        /*003c*/ 	.byte	0x03, 0x1b
        /*003e*/ 	.short	0x00ff


	//----- nvinfo : EIATTR_MERCURY_ISA_VERSION
	.align		4
        /*0040*/ 	.byte	0x03, 0x5f
        /*0042*/ 	.short	0x0101


	//----- nvinfo : EIATTR_VRC_CTA_INIT_COUNT
	.align		4
        /*0044*/ 	.byte	0x02, 0x4a
	.zero		1
	.zero		1


	//----- nvinfo : EIATTR_EXIT_INSTR_OFFSETS
	.align		4
        /*0048*/ 	.byte	0x04, 0x1c
        /*004a*/ 	.short	(.L_39 - .L_38)


	//   ....[0]....
.L_38:
        /*004c*/ 	.word	0x00000070


	//   ....[1]....
        /*0050*/ 	.word	0x000000f0


	//----- nvinfo : EIATTR_CBANK_PARAM_SIZE
	.align		4
.L_39:
        /*0054*/ 	.byte	0x03, 0x19
        /*0056*/ 	.short	0x0010


	//----- nvinfo : EIATTR_PARAM_CBANK
	.align		4
        /*0058*/ 	.byte	0x04, 0x0a
        /*005a*/ 	.short	(.L_41 - .L_40)
	.align		4
.L_40:
        /*005c*/ 	.word	index@(.nv.constant0._Z27elementwiseScalarMulInplacePffj)
        /*0060*/ 	.short	0x0380
        /*0062*/ 	.short	0x0010


	//----- nvinfo : EIATTR_SW_WAR
	.align		4
.L_41:
        /*0064*/ 	.byte	0x04, 0x36
        /*0066*/ 	.short	(.L_43 - .L_42)
.L_42:
        /*0068*/ 	.word	0x00000008
.L_43:


//--------------------- .nv.info._Z29elementwiseMulBackwardInplacePfS_PKfj --------------------------
	.section	.nv.info._Z29elementwiseMulBackwardInplacePfS_PKfj,"",@"SHT_CUDA_INFO"
	.sectionflags	@""
	.align	4


	//----- nvinfo : EIATTR_CUDA_API_VERSION
	.align		4
        /*0000*/ 	.byte	0x04, 0x37
        /*0002*/ 	.short	(.L_45 - .L_44)
.L_44:
        /*0004*/ 	.word	0x00000082


	//----- nvinfo : EIATTR_KPARAM_INFO
	.align		4
.L_45:
        /*0008*/ 	.byte	0x04, 0x17
        /*000a*/ 	.short	(.L_47 - .L_46)
.L_46:
        /*000c*/ 	.word	0x00000000
        /*0010*/ 	.short	0x0003
        /*0012*/ 	.short	0x0018
        /*0014*/ 	.byte	0x00, 0xf0, 0x11, 0x00


	//----- nvinfo : EIATTR_KPARAM_INFO
	.align		4
.L_47:
        /*0018*/ 	.byte	0x04, 0x17
        /*001a*/ 	.short	(.L_49 - .L_48)
.L_48:
        /*001c*/ 	.word	0x00000000
        /*0020*/ 	.short	0x0002
        /*0022*/ 	.short	0x0010
        /*0024*/ 	.byte	0x00, 0xf5, 0x21, 0x00


	//----- nvinfo : EIATTR_KPARAM_INFO
	.align		4
.L_49:
        /*0028*/ 	.byte	0x04, 0x17
        /*002a*/ 	.short	(.L_51 - .L_50)
.L_50:
        /*002c*/ 	.word	0x00000000
        /*0030*/ 	.short	0x0001
        /*0032*/ 	.short	0x0008
        /*0034*/ 	.byte	0x00, 0xf5, 0x21, 0x00


	//----- nvinfo : EIATTR_KPARAM_INFO
	.align		4
.L_51:
        /*0038*/ 	.byte	0x04, 0x17
        /*003a*/ 	.short	(.L_53 - .L_52)
.L_52:
        /*003c*/ 	.word	0x00000000
        /*0040*/ 	.short	0x0000
        /*0042*/ 	.short	0x0000
        /*0044*/ 	.byte	0x00, 0xf5, 0x21, 0x00


	//----- nvinfo : EIATTR_SPARSE_MMA_MASK
	.align		4
.L_53:
        /*0048*/ 	.byte	0x03, 0x50
        /*004a*/ 	.short	0x0000


	//----- nvinfo : EIATTR_MAXREG_COUNT
	.align		4
        /*004c*/ 	.byte	0x03, 0x1b
        /*004e*/ 	.short	0x00ff


	//----- nvinfo : EIATTR_MERCURY_ISA_VERSION
	.align		4
        /*0050*/ 	.byte	0x03, 0x5f
        /*0052*/ 	.short	0x0101


	//----- nvinfo : EIATTR_VRC_CTA_INIT_COUNT
	.align		4
        /*0054*/ 	.byte	0x02, 0x4a
	.zero		1
	.zero		1


	//----- nvinfo : EIATTR_EXIT_INSTR_OFFSETS
	.align		4
        /*0058*/ 	.byte	0x04, 0x1c
        /*005a*/ 	.short	(.L_55 - .L_54)


	//   ....[0]....
.L_54:
        /*005c*/ 	.word	0x00000070


	//   ....[1]....
        /*0060*/ 	.word	0x00000160


	//----- nvinfo : EIATTR_CBANK_PARAM_SIZE
	.align		4
.L_55:
        /*0064*/ 	.byte	0x03, 0x19
        /*0066*/ 	.short	0x001c


	//----- nvinfo : EIATTR_PARAM_CBANK
	.align		4
        /*0068*/ 	.byte	0x04, 0x0a
        /*006a*/ 	.short	(.L_57 - .L_56)
	.align		4
.L_56:
        /*006c*/ 	.word	index@(.nv.constant0._Z29elementwiseMulBackwardInplacePfS_PKfj)
        /*0070*/ 	.short	0x0380
        /*0072*/ 	.short	0x001c


	//----- nvinfo : EIATTR_SW_WAR
	.align		4
.L_57:
        /*0074*/ 	.byte	0x04, 0x36
        /*0076*/ 	.short	(.L_59 - .L_58)
.L_58:
        /*0078*/ 	.word	0x00000008
.L_59:


//--------------------- .nv.info._Z21elementwiseMulInplacePfPKfj --------------------------
	.section	.nv.info._Z21elementwiseMulInplacePfPKfj,"",@"SHT_CUDA_INFO"
	.sectionflags	@""
	.align	4


	//----- nvinfo : EIATTR_CUDA_API_VERSION
	.align		4
        /*0000*/ 	.byte	0x04, 0x37
        /*0002*/ 	.short	(.L_61 - .L_60)
.L_60:
        /*0004*/ 	.word	0x00000082


	//----- nvinfo : EIATTR_KPARAM_INFO
	.align		4
.L_61:
        /*0008*/ 	.byte	0x04, 0x17
        /*000a*/ 	.short	(.L_63 - .L_62)
.L_62:
        /*000c*/ 	.word	0x00000000
        /*0010*/ 	.short	0x0002
        /*0012*/ 	.short	0x0010
        /*0014*/ 	.byte	0x00, 0xf0, 0x11, 0x00


	//----- nvinfo : EIATTR_KPARAM_INFO
	.align		4
.L_63:
        /*0018*/ 	.byte	0x04, 0x17
        /*001a*/ 	.short	(.L_65 - .L_64)
.L_64:
        /*001c*/ 	.word	0x00000000
        /*0020*/ 	.short	0x0001
        /*0022*/ 	.short	0x0008
        /*0024*/ 	.byte	0x00, 0xf5, 0x21, 0x00


	//----- nvinfo : EIATTR_KPARAM_INFO
	.align		4
.L_65:
        /*0028*/ 	.byte	0x04, 0x17
        /*002a*/ 	.short	(.L_67 - .L_66)
.L_66:
        /*002c*/ 	.word	0x00000000
        /*0030*/ 	.short	0x0000
        /*0032*/ 	.short	0x0000
        /*0034*/ 	.byte	0x00, 0xf5, 0x21, 0x00


	//----- nvinfo : EIATTR_SPARSE_MMA_MASK
	.align		4
.L_67:
        /*0038*/ 	.byte	0x03, 0x50
        /*003a*/ 	.short	0x0000


	//----- nvinfo : EIATTR_MAXREG_COUNT
	.align		4
        /*003c*/ 	.byte	0x03, 0x1b
        /*003e*/ 	.short	0x00ff


	//----- nvinfo : EIATTR_MERCURY_ISA_VERSION
	.align		4
        /*0040*/ 	.byte	0x03, 0x5f
        /*0042*/ 	.short	0x0101


	//----- nvinfo : EIATTR_VRC_CTA_INIT_COUNT
	.align		4
        /*0044*/ 	.byte	0x02, 0x4a
	.zero		1
	.zero		1


	//----- nvinfo : EIATTR_EXIT_INSTR_OFFSETS
	.align		4
        /*0048*/ 	.byte	0x04, 0x1c
        /*004a*/ 	.short	(.L_69 - .L_68)


	//   ....[0]....
.L_68:
        /*004c*/ 	.word	0x00000070


	//   ....[1]....
        /*0050*/ 	.word	0x00000110


	//----- nvinfo : EIATTR_CBANK_PARAM_SIZE
	.align		4
.L_69:
        /*0054*/ 	.byte	0x03, 0x19
        /*0056*/ 	.short	0x0014


	//----- nvinfo : EIATTR_PARAM_CBANK
	.align		4
        /*0058*/ 	.byte	0x04, 0x0a
        /*005a*/ 	.short	(.L_71 - .L_70)
	.align		4
.L_70:
        /*005c*/ 	.word	index@(.nv.constant0._Z21elementwiseMulInplacePfPKfj)
        /*0060*/ 	.short	0x0380
        /*0062*/ 	.short	0x0014


	//----- nvinfo : EIATTR_SW_WAR
	.align		4
.L_71:
        /*0064*/ 	.byte	0x04, 0x36
        /*0066*/ 	.short	(.L_73 - .L_72)
.L_72:
        /*0068*/ 	.word	0x00000008
.L_73:


//--------------------- .nv.info._Z14elementwiseMulPfPKfS1_j --------------------------
	.section	.nv.info._Z14elementwiseMulPfPKfS1_j,"",@"SHT_CUDA_INFO"
	.sectionflags	@""
	.align	4


	//----- nvinfo : EIATTR_CUDA_API_VERSION
	.align		4
        /*0000*/ 	.byte	0x04, 0x37
        /*0002*/ 	.short	(.L_75 - .L_74)
.L_74:
        /*0004*/ 	.word	0x00000082


	//----- nvinfo : EIATTR_KPARAM_INFO
	.align		4
.L_75:
        /*0008*/ 	.byte	0x04, 0x17
        /*000a*/ 	.short	(.L_77 - .L_76)
.L_76:
        /*000c*/ 	.word	0x00000000
        /*0010*/ 	.short	0x0003
        /*0012*/ 	.short	0x0018
        /*0014*/ 	.byte	0x00, 0xf0, 0x11, 0x00


	//----- nvinfo : EIATTR_KPARAM_INFO
	.align		4
.L_77:
        /*0018*/ 	.byte	0x04, 0x17
        /*001a*/ 	.short	(.L_79 - .L_78)
.L_78:
        /*001c*/ 	.word	0x00000000
        /*0020*/ 	.short	0x0002
        /*0022*/ 	.short	0x0010
        /*0024*/ 	.byte	0x00, 0xf5, 0x21, 0x00


	//----- nvinfo : EIATTR_KPARAM_INFO
	.align		4
.L_79:
        /*0028*/ 	.byte	0x04, 0x17
        /*002a*/ 	.short	(.L_81 - .L_80)
.L_80:
        /*002c*/ 	.word	0x00000000
        /*0030*/ 	.short	0x0001
        /*0032*/ 	.short	0x0008
        /*0034*/ 	.byte	0x00, 0xf5, 0x21, 0x00


	//----- nvinfo : EIATTR_KPARAM_INFO
	.align		4
.L_81:
        /*0038*/ 	.byte	0x04, 0x17
        /*003a*/ 	.short	(.L_83 - .L_82)
.L_82:
        /*003c*/ 	.word	0x00000000
        /*0040*/ 	.short	0x0000
        /*0042*/ 	.short	0x0000
        /*0044*/ 	.byte	0x00, 0xf5, 0x21, 0x00


	//----- nvinfo : EIATTR_SPARSE_MMA_MASK
	.align		4
.L_83:
        /*0048*/ 	.byte	0x03, 0x50
        /*004a*/ 	.short	0x0000


	//----- nvinfo : EIATTR_MAXREG_COUNT
	.align		4
        /*004c*/ 	.byte	0x03, 0x1b
        /*004e*/ 	.short	0x00ff


	//----- nvinfo : EIATTR_MERCURY_ISA_VERSION
	.align		4
        /*0050*/ 	.byte	0x03, 0x5f
        /*0052*/ 	.short	0x0101


	//----- nvinfo : EIATTR_VRC_CTA_INIT_COUNT
	.align		4
        /*0054*/ 	.byte	0x02, 0x4a
	.zero		1
	.zero		1


	//----- nvinfo : EIATTR_EXIT_INSTR_OFFSETS
	.align		4
        /*0058*/ 	.byte	0x04, 0x1c
        /*005a*/ 	.short	(.L_85 - .L_84)


	//   ....[0]....
.L_84:
        /*005c*/ 	.word	0x00000070


	//   ....[1]....
        /*0060*/ 	.word	0x00000130


	//----- nvinfo : EIATTR_CBANK_PARAM_SIZE
	.align		4
.L_85:
        /*0064*/ 	.byte	0x03, 0x19
        /*0066*/ 	.short	0x001c


	//----- nvinfo : EIATTR_PARAM_CBANK
	.align		4
        /*0068*/ 	.byte	0x04, 0x0a
        /*006a*/ 	.short	(.L_87 - .L_86)
	.align		4
.L_86:
        /*006c*/ 	.word	index@(.nv.constant0._Z14elementwiseMulPfPKfS1_j)
        /*0070*/ 	.short	0x0380
        /*0072*/ 	.short	0x001c


	//----- nvinfo : EIATTR_SW_WAR
	.align		4
.L_87:
        /*0074*/ 	.byte	0x04, 0x36
        /*0076*/ 	.short	(.L_89 - .L_88)
.L_88:
        /*0078*/ 	.word	0x00000008
.L_89:


//--------------------- .nv.info._Z21elementwiseAddInplacePfPKfj --------------------------
	.section	.nv.info._Z21elementwiseAddInplacePfPKfj,"",@"SHT_CUDA_INFO"
	.sectionflags	@""
	.align	4


	//----- nvinfo : EIATTR_CUDA_API_VERSION
	.align		4
        /*0000*/ 	.byte	0x04, 0x37
        /*0002*/ 	.short	(.L_91 - .L_90)
.L_90:
        /*0004*/ 	.word	0x00000082


	//----- nvinfo : EIATTR_KPARAM_INFO
	.align		4
.L_91:
        /*0008*/ 	.byte	0x04, 0x17
        /*000a*/ 	.short	(.L_93 - .L_92)
.L_92:
        /*000c*/ 	.word	0x00000000
        /*0010*/ 	.short	0x0002
        /*0012*/ 	.short	0x0010
        /*0014*/ 	.byte	0x00, 0xf0, 0x11, 0x00


	//----- nvinfo : EIATTR_KPARAM_INFO
	.align		4
.L_93:
        /*0018*/ 	.byte	0x04, 0x17
        /*001a*/ 	.short	(.L_95 - .L_94)
.L_94:
        /*001c*/ 	.word	0x00000000
        /*0020*/ 	.short	0x0001
        /*0022*/ 	.short	0x0008
        /*0024*/ 	.byte	0x00, 0xf5, 0x21, 0x00


	//----- nvinfo : EIATTR_KPARAM_INFO
	.align		4
.L_95:
        /*0028*/ 	.byte	0x04, 0x17
        /*002a*/ 	.short	(.L_97 - .L_96)
.L_96:
        /*002c*/ 	.word	0x00000000
        /*0030*/ 	.short	0x0000
        /*0032*/ 	.short	0x0000
        /*0034*/ 	.byte	0x00, 0xf5, 0x21, 0x00


	//----- nvinfo : EIATTR_SPARSE_MMA_MASK
	.align		4
.L_97:
        /*0038*/ 	.byte	0x03, 0x50
        /*003a*/ 	.short	0x0000


	//----- nvinfo : EIATTR_MAXREG_COUNT
	.align		4
        /*003c*/ 	.byte	0x03, 0x1b
        /*003e*/ 	.short	0x00ff


	//----- nvinfo : EIATTR_MERCURY_ISA_VERSION
	.align		4
        /*0040*/ 	.byte	0x03, 0x5f
        /*0042*/ 	.short	0x0101


	//----- nvinfo : EIATTR_VRC_CTA_INIT_COUNT
	.align		4
        /*0044*/ 	.byte	0x02, 0x4a
	.zero		1
	.zero		1


	//----- nvinfo : EIATTR_EXIT_INSTR_OFFSETS
	.align		4
        /*0048*/ 	.byte	0x04, 0x1c
        /*004a*/ 	.short	(.L_99 - .L_98)


	//   ....[0]....
.L_98:
        /*004c*/ 	.word	0x00000070


	//   ....[1]....
        /*0050*/ 	.word	0x00000110


	//----- nvinfo : EIATTR_CBANK_PARAM_SIZE
	.align		4
.L_99:
        /*0054*/ 	.byte	0x03, 0x19
        /*0056*/ 	.short	0x0014


	//----- nvinfo : EIATTR_PARAM_CBANK
	.align		4
        /*0058*/ 	.byte	0x04, 0x0a
        /*005a*/ 	.short	(.L_101 - .L_100)
	.align		4
.L_100:
        /*005c*/ 	.word	index@(.nv.constant0._Z21elementwiseAddInplacePfPKfj)
        /*0060*/ 	.short	0x0380
        /*0062*/ 	.short	0x0014


	//----- nvinfo : EIATTR_SW_WAR
	.align		4
.L_101:
        /*0064*/ 	.byte	0x04, 0x36
        /*0066*/ 	.short	(.L_103 - .L_102)
.L_102:
        /*0068*/ 	.word	0x00000008
.L_103:


//--------------------- .nv.callgraph             --------------------------
	.section	.nv.callgraph,"",@"SHT_CUDA_CALLGRAPH"
	.align	4
	.sectionentsize	8
	.align		4
        /*0000*/ 	.word	0x00000000
	.align		4
        /*0004*/ 	.word	0xffffffff
	.align		4
        /*0008*/ 	.word	0x00000000
	.align		4
        /*000c*/ 	.word	0xfffffffe
	.align		4
        /*0010*/ 	.word	0x00000000
	.align		4
        /*0014*/ 	.word	0xfffffffd
	.align		4
        /*0018*/ 	.word	0x00000000
	.align		4
        /*001c*/ 	.word	0xfffffffc


//--------------------- .text._Z27elementwiseScalarMulInplacePffj --------------------------
	.section	.text._Z27elementwiseScalarMulInplacePffj,"ax",@progbits
	.align	128
        .global         _Z27elementwiseScalarMulInplacePffj
        .type           _Z27elementwiseScalarMulInplacePffj,@function
        .size           _Z27elementwiseScalarMulInplacePffj,(.L_x_5 - _Z27elementwiseScalarMulInplacePffj)
        .other          _Z27elementwiseScalarMulInplacePffj,@"STO_CUDA_ENTRY STV_DEFAULT"
_Z27elementwiseScalarMulInplacePffj:
.text._Z27elementwiseScalarMulInplacePffj:
[----:B------:R-:W-:Y:S01]  /*0000*/  LDC R1, c[0x0][0x37c] ;  /* 0x0000df00ff017b82 */ /* 0x000fe20000000800 */
[----:B------:R-:W0:Y:S07]  /*0010*/  S2R R0, SR_TID.X ;  /* 0x0000000000007919 */ /* 0x000e2e0000002100 */
[----:B------:R-:W0:Y:S01]  /*0020*/  S2UR UR4, SR_CTAID.X ;  /* 0x00000000000479c3 */ /* 0x000e220000002500 */
[----:B------:R-:W1:Y:S07]  /*0030*/  LDCU UR5, c[0x0][0x38c] ;  /* 0x00007180ff0577ac */ /* 0x000e6e0008000800 */
[----:B------:R-:W0:Y:S02]  /*0040*/  LDC R5, c[0x0][0x360] ;  /* 0x0000d800ff057b82 */ /* 0x000e240000000800 */
[----:B0-----:R-:W-:-:S05]  /*0050*/  IMAD R5, R5, UR4, R0 ;  /* 0x0000000405057c24 */ /* 0x001fca000f8e0200 */
[----:B-1----:R-:W-:-:S13]  /*0060*/  ISETP.GE.U32.AND P0, PT, R5, UR5, PT ;  /* 0x0000000505007c0c */ /* 0x002fda000bf06070 */
[----:B------:R-:W-:Y:S05]  /*0070*/  @P0 EXIT ;  /* 0x000000000000094d */ /* 0x000fea0003800000 */
[----:B------:R-:W0:Y:S01]  /*0080*/  LDC.64 R2, c[0x0][0x380] ;  /* 0x0000e000ff027b82 */ /* 0x000e220000000a00 */
[----:B------:R-:W1:Y:S01]  /*0090*/  LDCU.64 UR4, c[0x0][0x358] ;  /* 0x00006b00ff0477ac */ /* 0x000e620008000a00 */
[----:B------:R-:W2:Y:S01]  /*00a0*/  LDCU UR6, c[0x0][0x388] ;  /* 0x00007100ff0677ac */ /* 0x000ea20008000800 */
[----:B0-----:R-:W-:-:S05]  /*00b0*/  IMAD.WIDE.U32 R2, R5, 0x4, R2 ;  /* 0x0000000405027825 */ /* 0x001fca00078e0002 */
[----:B-1----:R-:W2:Y:S02]  /*00c0*/  LDG.E R0, desc[UR4][R2.64] ;  /* 0x0000000402007981 */ /* 0x002ea4000c1e1900 */
[----:B--2---:R-:W-:-:S05]  /*00d0*/  FMUL R5, R0, UR6 ;  /* 0x0000000600057c20 */ /* 0x004fca0008400000 */
[----:B------:R-:W-:Y:S01]  /*00e0*/  STG.E desc[UR4][R2.64], R5 ;  /* 0x0000000502007986 */ /* 0x000fe2000c101904 */
[----:B------:R-:W-:Y:S05]  /*00f0*/  EXIT ;  /* 0x000000000000794d */ /* 0x000fea0003800000 */
.L_x_0:
[----:B------:R-:W-:-:S00]  /*0100*/  BRA `(.L_x_0) ;  /* 0xfffffffc00fc7947 */ /* 0x000fc0000383ffff */
[----:B------:R-:W-:-:S00]  /*0110*/  NOP ;  /* 0x0000000000007918 */ /* 0x000fc00000000000 */
        /* <DEDUP_REMOVED lines=14> */
.L_x_5:


//--------------------- .text._Z29elementwiseMulBackwardInplacePfS_PKfj --------------------------
	.section	.text._Z29elementwiseMulBackwardInplacePfS_PKfj,"ax",@progbits
	.align	128
        .global         _Z29elementwiseMulBackwardInplacePfS_PKfj
        .type           _Z29elementwiseMulBackwardInplacePfS_PKfj,@function
        .size           _Z29elementwiseMulBackwardInplacePfS_PKfj,(.L_x_6 - _Z29elementwiseMulBackwardInplacePfS_PKfj)
        .other          _Z29elementwiseMulBackwardInplacePfS_PKfj,@"STO_CUDA_ENTRY STV_DEFAULT"
_Z29elementwiseMulBackwardInplacePfS_PKfj:
.text._Z29elementwiseMulBackwardInplacePfS_PKfj:
        /* <DEDUP_REMOVED lines=9> */
[----:B------:R-:W1:Y:S07]  /*0090*/  LDCU.64 UR4, c[0x0][0x358] ;  /* 0x00006b00ff0477ac */ /* 0x000e6e0008000a00 */
[----:B------:R-:W2:Y:S08]  /*00a0*/  LDC.64 R4, c[0x0][0x388] ;  /* 0x0000e200ff047b82 */ /* 0x000eb00000000a00 */
[----:B------:R-:W3:Y:S01]  /*00b0*/  LDC.64 R2, c[0x0][0x380] ;  /* 0x0000e000ff027b82 */ /* 0x000ee20000000a00 */
[----:B0-----:R-:W-:-:S06]  /*00c0*/  IMAD.WIDE.U32 R6, R9, 0x4, R6 ;  /* 0x0000000409067825 */ /* 0x001fcc00078e0006 */
[----:B-1----:R-:W4:Y:S01]  /*00d0*/  LDG.E.CONSTANT R7, desc[UR4][R6.64] ;  /* 0x0000000406077981 */ /* 0x002f22000c1e9900 */
[----:B--2---:R-:W-:-:S05]  /*00e0*/  IMAD.WIDE.U32 R4, R9, 0x4, R4 ;  /* 0x0000000409047825 */ /* 0x004fca00078e0004 */
[----:B------:R-:W4:Y:S01]  /*00f0*/  LDG.E R8, desc[UR4][R4.64] ;  /* 0x0000000404087981 */ /* 0x000f22000c1e1900 */
[----:B---3--:R-:W-:-:S05]  /*0100*/  IMAD.WIDE.U32 R2, R9, 0x4, R2 ;  /* 0x0000000409027825 */ /* 0x008fca00078e0002 */
[----:B------:R-:W2:Y:S01]  /*0110*/  LDG.E R0, desc[UR4][R2.64] ;  /* 0x0000000402007981 */ /* 0x000ea2000c1e1900 */
[-C--:B----4-:R-:W-:Y:S01]  /*0120*/  FMUL R9, R8, R7.reuse ;  /* 0x0000000708097220 */ /* 0x090fe20000400000 */
[----:B--2---:R-:W-:-:S04]  /*0130*/  FMUL R11, R0, R7 ;  /* 0x00000007000b7220 */ /* 0x004fc80000400000 */
[----:B------:R-:W-:Y:S04]  /*0140*/  STG.E desc[UR4][R2.64], R9 ;  /* 0x0000000902007986 */ /* 0x000fe8000c101904 */
[----:B------:R-:W-:Y:S01]  /*0150*/  STG.E desc[UR4][R4.64], R11 ;  /* 0x0000000b04007986 */ /* 0x000fe2000c101904 */
[----:B------:R-:W-:Y:S05]  /*0160*/  EXIT ;  /* 0x000000000000794d */ /* 0x000fea0003800000 */
.L_x_1:
        /* <DEDUP_REMOVED lines=9> */
.L_x_6:


//--------------------- .text._Z21elementwiseMulInplacePfPKfj --------------------------
	.section	.text._Z21elementwiseMulInplacePfPKfj,"ax",@progbits
	.align	128
        .global         _Z21elementwiseMulInplacePfPKfj
        .type           _Z21elementwiseMulInplacePfPKfj,@function
        .size           _Z21elementwiseMulInplacePfPKfj,(.L_x_7 - _Z21elementwiseMulInplacePfPKfj)
        .other          _Z21elementwiseMulInplacePfPKfj,@"STO_CUDA_ENTRY STV_DEFAULT"
_Z21elementwiseMulInplacePfPKfj:
.text._Z21elementwiseMulInplacePfPKfj:
        /* <DEDUP_REMOVED lines=10> */
[----:B------:R-:W2:Y:S01]  /*00a0*/  LDC.64 R4, c[0x0][0x380] ;  /* 0x0000e000ff047b82 */ /* 0x000ea20000000a00 */
[----:B0-----:R-:W-:-:S06]  /*00b0*/  IMAD.WIDE.U32 R2, R7, 0x4, R2 ;  /* 0x0000000407027825 */ /* 0x001fcc00078e0002 */
[----:B-1----:R-:W3:Y:S01]  /*00c0*/  LDG.E.CONSTANT R2, desc[UR4][R2.64] ;  /* 0x0000000402027981 */ /* 0x002ee2000c1e9900 */
[----:B--2---:R-:W-:-:S05]  /*00d0*/  IMAD.WIDE.U32 R4, R7, 0x4, R4 ;  /* 0x0000000407047825 */ /* 0x004fca00078e0004 */
[----:B------:R-:W3:Y:S02]  /*00e0*/  LDG.E R7, desc[UR4][R4.64] ;  /* 0x0000000404077981 */ /* 0x000ee4000c1e1900 */
[----:B---3--:R-:W-:-:S05]  /*00f0*/  FMUL R7, R2, R7 ;  /* 0x0000000702077220 */ /* 0x008fca0000400000 */
[----:B------:R-:W-:Y:S01]  /*0100*/  STG.E desc[UR4][R4.64], R7 ;  /* 0x0000000704007986 */ /* 0x000fe2000c101904 */
[----:B------:R-:W-:Y:S05]  /*0110*/  EXIT ;  /* 0x000000000000794d */ /* 0x000fea0003800000 */
.L_x_2:
        /* <DEDUP_REMOVED lines=14> */
.L_x_7:


//--------------------- .text._Z14elementwiseMulPfPKfS1_j --------------------------
	.section	.text._Z14elementwiseMulPfPKfS1_j,"ax",@progbits
	.align	128
        .global         _Z14elementwiseMulPfPKfS1_j
        .type           _Z14elementwiseMulPfPKfS1_j,@function
        .size           _Z14elementwiseMulPfPKfS1_j,(.L_x_8 - _Z14elementwiseMulPfPKfS1_j)
        .other          _Z14elementwiseMulPfPKfS1_j,@"STO_CUDA_ENTRY STV_DEFAULT"
_Z14elementwiseMulPfPKfS1_j:
.text._Z14elementwiseMulPfPKfS1_j:
        /* <DEDUP_REMOVED lines=14> */
[----:B--2---:R-:W-:-:S06]  /*00e0*/  IMAD.WIDE.U32 R4, R9, 0x4, R4 ;  /* 0x0000000409047825 */ /* 0x004fcc00078e0004 */
[----:B------:R-:W4:Y:S01]  /*00f0*/  LDG.E.CONSTANT R5, desc[UR4][R4.64] ;  /* 0x0000000404057981 */ /* 0x000f22000c1e9900 */
[----:B---3--:R-:W-:-:S04]  /*0100*/  IMAD.WIDE.U32 R6, R9, 0x4, R6 ;  /* 0x0000000409067825 */ /* 0x008fc800078e0006 */
[----:B----4-:R-:W-:-:S05]  /*0110*/  FMUL R9, R2, R5 ;  /* 0x0000000502097220 */ /* 0x010fca0000400000 */
[----:B------:R-:W-:Y:S01]  /*0120*/  STG.E desc[UR4][R6.64], R9 ;  /* 0x0000000906007986 */ /* 0x000fe2000c101904 */
[----:B------:R-:W-:Y:S05]  /*0130*/  EXIT ;  /* 0x000000000000794d */ /* 0x000fea0003800000 */
.L_x_3:
        /* <DEDUP_REMOVED lines=12> */
.L_x_8:


//--------------------- .text._Z21elementwiseAddInplacePfPKfj --------------------------
	.section	.text._Z21elementwiseAddInplacePfPKfj,"ax",@progbits
	.align	128
        .global         _Z21elementwiseAddInplacePfPKfj
        .type           _Z21elementwiseAddInplacePfPKfj,@function
        .size           _Z21elementwiseAddInplacePfPKfj,(.L_x_9 - _Z21elementwiseAddInplacePfPKfj)
        .other          _Z21elementwiseAddInplacePfPKfj,@"STO_CUDA_ENTRY STV_DEFAULT"
_Z21elementwiseAddInplacePfPKfj:
.text._Z21elementwiseAddInplacePfPKfj:
        /* <DEDUP_REMOVED lines=15> */
[----:B---3--:R-:W-:-:S05]  /*00f0*/  FADD R7, R2, R7 ;  /* 0x0000000702077221 */ /* 0x008fca0000000000 */
[----:B------:R-:W-:Y:S01]  /*0100*/  STG.E desc[UR4][R4.64], R7 ;  /* 0x0000000704007986 */ /* 0x000fe2000c101904 */
[----:B------:R-:W-:Y:S05]  /*0110*/  EXIT ;  /* 0x000000000000794d */ /* 0x000fea0003800000 */
.L_x_4:
        /* <DEDUP_REMOVED lines=14> */
.L_x_9:


//--------------------- .nv.shared.reserved.0     --------------------------
	.section	.nv.shared.reserved.0,"aw",@nobits
	.weak		__nv_reservedSMEM_offset_0_alias
	.size		__nv_reservedSMEM_offset_0_alias, 0, 64
	.other		__nv_reservedSMEM_offset_0_alias,@"STO_CUDA_RESERVED_SHARED STV_DEFAULT"
__nv_reservedSMEM_offset_0_alias:
	.zero		0
	.zero		64


//--------------------- .nv.constant0._Z27elementwiseScalarMulInplacePffj --------------------------
	.section	.nv.constant0._Z27elementwiseScalarMulInplacePffj,"a",@progbits
	.sectionflags	@""
	.align	4
.nv.constant0._Z27elementwiseScalarMulInplacePffj:
	.zero		912


//--------------------- .nv.constant0._Z29elementwiseMulBackwardInplacePfS_PKfj --------------------------
	.section	.nv.constant0._Z29elementwiseMulBackwardInplacePfS_PKfj,"a",@progbits
	.sectionflags	@""
	.align	4
.nv.constant0._Z29elementwiseMulBackwardInplacePfS_PKfj:
	.zero		924


//--------------------- .nv.constant0._Z21elementwiseMulInplacePfPKfj --------------------------
	.section	.nv.constant0._Z21elementwiseMulInplacePfPKfj,"a",@progbits
	.sectionflags	@""
	.align	4
.nv.constant0._Z21elementwiseMulInplacePfPKfj:
	.zero		916


//--------------------- .nv.constant0._Z14elementwiseMulPfPKfS1_j --------------------------
	.section	.nv.constant0._Z14elementwiseMulPfPKfS1_j,"a",@progbits
	.sectionflags	@""
	.align	4
.nv.constant0._Z14elementwiseMulPfPKfS1_j:
	.zero		924


//--------------------- .nv.constant0._Z21elementwiseAddInplacePfPKfj --------------------------
	.section	.nv.constant0._Z21elementwiseAddInplacePfPKfj,"a",@progbits
	.sectionflags	@""
	.align	4
.nv.constant0._Z21elementwiseAddInplacePfPKfj:
	.zero		916


//--------------------- SYMBOLS --------------------------

	.type		.nv.reservedSmem.offset0,@object
	.size		.nv.reservedSmem.offset0,0x4
